	.headerflags	@"EF_CUDA_TEXMODE_UNIFIED EF_CUDA_64BIT_ADDRESS EF_CUDA_ACCELERATORS EF_CUDA_SM90 EF_CUDA_VIRTUAL_SM(EF_CUDA_SM90)"
	.elftype	@"ET_EXEC"


//--------------------- .nv.info                  --------------------------
	.section	.nv.info,"",@"SHT_CUDA_INFO"
	.align	4


	//----- nvinfo : EIATTR_REGCOUNT
	.align		4
        /*0000*/ 	.byte	0x04, 0x2f
        /*0002*/ 	.short	(.L_3 - .L_2)
	.align		4
.L_2:
        /*0004*/ 	.word	index@(triton_poi_fused__native_batch_norm_legit_no_training_hardtanh_11)
        /*0008*/ 	.word	0x00000010


	//----- nvinfo : EIATTR_MIN_STACK_SIZE
	.align		4
.L_3:
        /*000c*/ 	.byte	0x04, 0x12
        /*000e*/ 	.short	(.L_5 - .L_4)
	.align		4
.L_4:
        /*0010*/ 	.word	index@(triton_poi_fused__native_batch_norm_legit_no_training_hardtanh_11)
        /*0014*/ 	.word	0x00000000


	//----- nvinfo : EIATTR_FRAME_SIZE
	.align		4
.L_5:
        /*0018*/ 	.byte	0x04, 0x11
        /*001a*/ 	.short	(.L_7 - .L_6)
	.align		4
.L_6:
        /*001c*/ 	.word	index@(triton_poi_fused__native_batch_norm_legit_no_training_hardtanh_11)
        /*0020*/ 	.word	0x00000000


	//----- nvinfo : EIATTR_MIN_STACK_SIZE
	.align		4
.L_7:
        /*0024*/ 	.byte	0x04, 0x12
        /*0026*/ 	.short	(.L_9 - .L_8)
	.align		4
.L_8:
        /*0028*/ 	.word	index@(triton_poi_fused__native_batch_norm_legit_no_training_hardtanh_11)
        /*002c*/ 	.word	0x00000000
.L_9:


//--------------------- .nv.info.triton_poi_fused__native_batch_norm_legit_no_training_hardtanh_11 --------------------------
	.section	.nv.info.triton_poi_fused__native_batch_norm_legit_no_training_hardtanh_11,"",@"SHT_CUDA_INFO"
	.sectionflags	@""
	.align	4


	//----- nvinfo : EIATTR_CUDA_API_VERSION
	.align		4
        /*0000*/ 	.byte	0x04, 0x37
        /*0002*/ 	.short	(.L_11 - .L_10)
.L_10:
        /*0004*/ 	.word	0x0000007c


	//----- nvinfo : EIATTR_KPARAM_INFO
	.align		4
.L_11:
        /*0008*/ 	.byte	0x04, 0x17
        /*000a*/ 	.short	(.L_13 - .L_12)
.L_12:
        /*000c*/ 	.word	0x00000000
        /*0010*/ 	.short	0x0006
        /*0012*/ 	.short	0x0030
        /*0014*/ 	.byte	0x00, 0xf0, 0x11, 0x00


	//----- nvinfo : EIATTR_KPARAM_INFO
	.align		4
.L_13:
        /*0018*/ 	.byte	0x04, 0x17
        /*001a*/ 	.short	(.L_15 - .L_14)
.L_14:
        /*001c*/ 	.word	0x00000000
        /*0020*/ 	.short	0x0005
        /*0022*/ 	.short	0x0028
        /*0024*/ 	.byte	0x00, 0xf4, 0x21, 0x00


	//----- nvinfo : EIATTR_KPARAM_INFO
	.align		4
.L_15:
        /*0028*/ 	.byte	0x04, 0x17
        /*002a*/ 	.short	(.L_17 - .L_16)
.L_16:
        /*002c*/ 	.word	0x00000000
        /*0030*/ 	.short	0x0004
        /*0032*/ 	.short	0x0020
        /*0034*/ 	.byte	0x00, 0xf4, 0x21, 0x00


	//----- nvinfo : EIATTR_KPARAM_INFO
	.align		4
.L_17:
        /*0038*/ 	.byte	0x04, 0x17
        /*003a*/ 	.short	(.L_19 - .L_18)
.L_18:
        /*003c*/ 	.word	0x00000000
        /*0040*/ 	.short	0x0003
        /*0042*/ 	.short	0x0018
        /*0044*/ 	.byte	0x00, 0xf4, 0x21, 0x00


	//----- nvinfo : EIATTR_KPARAM_INFO
	.align		4
.L_19:
        /*0048*/ 	.byte	0x04, 0x17
        /*004a*/ 	.short	(.L_21 - .L_20)
.L_20:
        /*004c*/ 	.word	0x00000000
        /*0050*/ 	.short	0x0002
        /*0052*/ 	.short	0x0010
        /*0054*/ 	.byte	0x00, 0xf4, 0x21, 0x00


	//----- nvinfo : EIATTR_KPARAM_INFO
	.align		4
.L_21:
        /*0058*/ 	.byte	0x04, 0x17
        /*005a*/ 	.short	(.L_23 - .L_22)
.L_22:
        /*005c*/ 	.word	0x00000000
        /*0060*/ 	.short	0x0001
        /*0062*/ 	.short	0x0008
        /*0064*/ 	.byte	0x00, 0xf4, 0x21, 0x00


	//----- nvinfo : EIATTR_KPARAM_INFO
	.align		4
.L_23:
        /*0068*/ 	.byte	0x04, 0x17
        /*006a*/ 	.short	(.L_25 - .L_24)
.L_24:
        /*006c*/ 	.word	0x00000000
        /*0070*/ 	.short	0x0000
        /*0072*/ 	.short	0x0000
        /*0074*/ 	.byte	0x00, 0xf4, 0x21, 0x00


	//----- nvinfo : EIATTR_SPARSE_MMA_MASK
	.align		4
.L_25:
        /*0078*/ 	.byte	0x03, 0x50
        /*007a*/ 	.short	0x0000


	//----- nvinfo : EIATTR_MAXREG_COUNT
	.align		4
        /*007c*/ 	.byte	0x03, 0x1b
        /*007e*/ 	.short	0x00ff


	//----- nvinfo : EIATTR_EXIT_INSTR_OFFSETS
	.align		4
        /*0080*/ 	.byte	0x04, 0x1c
        /*0082*/ 	.short	(.L_27 - .L_26)


	//   ....[0]....
.L_26:
        /*0084*/ 	.word	0x00000420


	//----- nvinfo : EIATTR_REQNTID
	.align		4
.L_27:
        /*0088*/ 	.byte	0x04, 0x10
        /*008a*/ 	.short	(.L_29 - .L_28)
.L_28:
        /*008c*/ 	.word	0x00000100
        /*0090*/ 	.word	0x00000001
        /*0094*/ 	.word	0x00000001


	//----- nvinfo : EIATTR_CBANK_PARAM_SIZE
	.align		4
.L_29:
        /*0098*/ 	.byte	0x03, 0x19
        /*009a*/ 	.short	0x0034


	//----- nvinfo : EIATTR_PARAM_CBANK
	.align		4
        /*009c*/ 	.byte	0x04, 0x0a
        /*009e*/ 	.short	(.L_31 - .L_30)
	.align		4
.L_30:
        /*00a0*/ 	.word	index@(.nv.constant0.triton_poi_fused__native_batch_norm_legit_no_training_hardtanh_11)
        /*00a4*/ 	.short	0x0210
        /*00a6*/ 	.short	0x0034


	//----- nvinfo : EIATTR_SW_WAR
	.align		4
.L_31:
        /*00a8*/ 	.byte	0x04, 0x36
        /*00aa*/ 	.short	(.L_33 - .L_32)
.L_32:
        /*00ac*/ 	.word	0x00000008
.L_33:


//--------------------- .nv.callgraph             --------------------------
	.section	.nv.callgraph,"",@"SHT_CUDA_CALLGRAPH"
	.align	4
	.sectionentsize	8
	.align		4
        /*0000*/ 	.word	0x00000000
	.align		4
        /*0004*/ 	.word	0xffffffff
	.align		4
        /*0008*/ 	.word	0x00000000
	.align		4
        /*000c*/ 	.word	0xfffffffe
	.align		4
        /*0010*/ 	.word	0x00000000
	.align		4
        /*0014*/ 	.word	0xfffffffd
	.align		4
        /*0018*/ 	.word	0x00000000
	.align		4
        /*001c*/ 	.word	0xfffffffc


//--------------------- .nv.constant4             --------------------------
	.section	.nv.constant4,"a",@progbits
	.align	8
	.align		8
.nv.constant4:
        /*0000*/ 	.dword	_$_str
	.align		8
        /*0008*/ 	.dword	_$_str_$_2


//--------------------- .text.triton_poi_fused__native_batch_norm_legit_no_training_hardtanh_11 --------------------------
	.section	.text.triton_poi_fused__native_batch_norm_legit_no_training_hardtanh_11,"ax",@progbits
	.align	128
        .global         triton_poi_fused__native_batch_norm_legit_no_training_hardtanh_11
        .type           triton_poi_fused__native_batch_norm_legit_no_training_hardtanh_11,@function
        .size           triton_poi_fused__native_batch_norm_legit_no_training_hardtanh_11,(.L_x_1 - triton_poi_fused__native_batch_norm_legit_no_training_hardtanh_11)
        .other          triton_poi_fused__native_batch_norm_legit_no_training_hardtanh_11,@"STO_CUDA_ENTRY STV_DEFAULT"
triton_poi_fused__native_batch_norm_legit_no_training_hardtanh_11:
.text.triton_poi_fused__native_batch_norm_legit_no_training_hardtanh_11:
[----:B------:R-:W-:Y:S01]  /*0000*/  LDC R1, c[0x0][0x28] ;  /* 0x00000a00ff017b82 */ /* 0x000fe20000000800 */
[----:B------:R-:W1:Y:S07]  /*0010*/  S2R R0, SR_TID.X ;  /* 0x0000000000007919 */ /* 0x000e6e0000002100 */
[----:B------:R-:W2:Y:S01]  /*0020*/  LDC.64 R2, c[0x0][0x220] ;  /* 0x00008800ff027b82 */ /* 0x000ea20000000a00 */
[----:B------:R-:W-:Y:S01]  /*0030*/  ULDC.64 UR4, c[0x0][0x208] ;  /* 0x0000820000047ab9 */ /* 0x000fe20000000a00 */
[----:B------:R-:W3:Y:S06]  /*0040*/  S2R R5, SR_CTAID.X ;  /* 0x0000000000057919 */ /* 0x000eec0000002500 */
[----:B------:R-:W4:Y:S08]  /*0050*/  LDC.64 R6, c[0x0][0x218] ;  /* 0x00008600ff067b82 */ /* 0x000f300000000a00 */
[----:B------:R-:W5:Y:S08]  /*0060*/  LDC.64 R8, c[0x0][0x228] ;  /* 0x00008a00ff087b82 */ /* 0x000f700000000a00 */
[----:B------:R-:W5:Y:S01]  /*0070*/  LDC.64 R10, c[0x0][0x230] ;  /* 0x00008c00ff0a7b82 */ /* 0x000f620000000a00 */
[----:B-1----:R-:W-:-:S04]  /*0080*/  SHF.L.U32 R0, R0, 0x1, RZ ;  /* 0x0000000100007819 */ /* 0x002fc800000006ff */
[----:B------:R-:W-:-:S04]  /*0090*/  LOP3.LUT R0, R0, 0x1fe, RZ, 0xc0, !PT ;  /* 0x000001fe00007812 */ /* 0x000fc800078ec0ff */
[----:B---3--:R-:W-:-:S05]  /*00a0*/  LEA R0, R5, R0, 0x9 ;  /* 0x0000000005007211 */ /* 0x008fca00078e48ff */
[----:B------:R-:W-:-:S05]  /*00b0*/  IMAD.HI R4, R0, 0x2aaaaaab, RZ ;  /* 0x2aaaaaab00047827 */ /* 0x000fca00078e02ff */
[----:B------:R-:W-:-:S04]  /*00c0*/  SHF.R.U32.HI R5, RZ, 0x1f, R4 ;  /* 0x0000001fff057819 */ /* 0x000fc80000011604 */
[----:B------:R-:W-:-:S05]  /*00d0*/  LEA.HI R5, R4, R5, RZ, 0x1b ;  /* 0x0000000504057211 */ /* 0x000fca00078fd8ff */
[----:B------:R-:W-:Y:S02]  /*00e0*/  IMAD R13, R5, -0xc0, R0 ;  /* 0xffffff40050d7824 */ /* 0x000fe400078e0200 */
[----:B------:R-:W1:Y:S02]  /*00f0*/  LDC.64 R4, c[0x0][0x210] ;  /* 0x00008400ff047b82 */ /* 0x000e640000000a00 */
[----:B--2---:R-:W-:-:S06]  /*0100*/  IMAD.WIDE R2, R13, 0x4, R2 ;  /* 0x000000040d027825 */ /* 0x004fcc00078e0202 */
[----:B------:R-:W2:Y:S01]  /*0110*/  LDG.E.EL.64 R2, desc[UR4][R2.64] ;  /* 0x0000000402027981 */ /* 0x000ea2000c2e1b00 */
[----:B----4-:R-:W-:-:S04]  /*0120*/  IMAD.WIDE R6, R13, 0x4, R6 ;  /* 0x000000040d067825 */ /* 0x010fc800078e0206 */
[C---:B-----5:R-:W-:Y:S02]  /*0130*/  IMAD.WIDE R8, R13.reuse, 0x4, R8 ;  /* 0x000000040d087825 */ /* 0x060fe400078e0208 */
[----:B------:R-:W3:Y:S02]  /*0140*/  LDG.E.EL.64 R6, desc[UR4][R6.64] ;  /* 0x0000000406067981 */ /* 0x000ee4000c2e1b00 */
[----:B0-----:R-:W-:Y:S02]  /*0150*/  IMAD.WIDE R10, R13, 0x4, R10 ;  /* 0x000000040d0a7825 */ /* 0x001fe400078e020a */
[----:B------:R-:W4:Y:S04]  /*0160*/  LDG.E.EL.64 R8, desc[UR4][R8.64] ;  /* 0x0000000408087981 */ /* 0x000f28000c2e1b00 */
[----:B------:R-:W4:Y:S01]  /*0170*/  LDG.E.EL.64 R10, desc[UR4][R10.64] ;  /* 0x000000040a0a7981 */ /* 0x000f22000c2e1b00 */
[----:B-1----:R-:W-:-:S06]  /*0180*/  IMAD.WIDE R4, R0, 0x4, R4 ;  /* 0x0000000400047825 */ /* 0x002fcc00078e0204 */
[----:B------:R-:W3:Y:S01]  /*0190*/  LDG.E.64 R4, desc[UR4][R4.64] ;  /* 0x0000000404047981 */ /* 0x000ee2000c1e1b00 */
[----:B--2---:R-:W-:Y:S01]  /*01a0*/  FADD R2, R2, 9.9999997473787516356e-06 ;  /* 0x3727c5ac02027421 */ /* 0x004fe20000000000 */
[----:B------:R-:W-:-:S03]  /*01b0*/  FADD R3, R3, 9.9999997473787516356e-06 ;  /* 0x3727c5ac03037421 */ /* 0x000fc60000000000 */
[----:B------:R-:W0:Y:S08]  /*01c0*/  MUFU.SQRT R12, R2 ;  /* 0x00000002000c7308 */ /* 0x000e300000002000 */
[----:B------:R-:W1:Y:S01]  /*01d0*/  MUFU.SQRT R13, R3 ;  /* 0x00000003000d7308 */ /* 0x000e620000002000 */
[C---:B0-----:R-:W-:Y:S02]  /*01e0*/  FSETP.GT.AND P0, PT, R12.reuse, 8.50705917302346158658e+37, PT ;  /* 0x7e8000000c00780b */ /* 0x041fe40003f04000 */
[----:B------:R-:W-:-:S02]  /*01f0*/  FSETP.GEU.AND P2, PT, R12, 1.175494350822287508e-38, PT ;  /* 0x008000000c00780b */ /* 0x000fc40003f4e000 */
[C---:B-1----:R-:W-:Y:S02]  /*0200*/  FSETP.GT.AND P1, PT, R13.reuse, 8.50705917302346158658e+37, PT ;  /* 0x7e8000000d00780b */ /* 0x042fe40003f24000 */
[----:B------:R-:W-:-:S07]  /*0210*/  FSETP.GEU.AND P3, PT, R13, 1.175494350822287508e-38, PT ;  /* 0x008000000d00780b */ /* 0x000fce0003f6e000 */
[----:B------:R-:W-:Y:S01]  /*0220*/  @P0 FMUL R12, R12, 0.25 ;  /* 0x3e8000000c0c0820 */ /* 0x000fe20000400000 */
[----:B------:R-:W-:-:S03]  /*0230*/  HFMA2.MMA R2, -RZ, RZ, 1.625, 0 ;  /* 0x3e800000ff027435 */ /* 0x000fc600000001ff */
[----:B------:R-:W-:Y:S01]  /*0240*/  @!P2 FMUL R12, R12, 16777216 ;  /* 0x4b8000000c0ca820 */ /* 0x000fe20000400000 */
[----:B------:R-:W-:-:S04]  /*0250*/  @P1 FMUL R13, R13, 0.25 ;  /* 0x3e8000000d0d1820 */ /* 0x000fc80000400000 */
[----:B------:R-:W-:Y:S01]  /*0260*/  @!P3 FMUL R13, R13, 16777216 ;  /* 0x4b8000000d0db820 */ /* 0x000fe20000400000 */
[----:B------:R-:W0:Y:S01]  /*0270*/  MUFU.RCP R12, R12 ;  /* 0x0000000c000c7308 */ /* 0x000e220000001000 */
[----:B------:R-:W-:-:S07]  /*0280*/  FSEL R3, R2, 1, P0 ;  /* 0x3f80000002037808 */ /* 0x000fce0000000000 */
[----:B------:R-:W1:Y:S01]  /*0290*/  MUFU.RCP R13, R13 ;  /* 0x0000000d000d7308 */ /* 0x000e620000001000 */
[----:B------:R-:W-:Y:S01]  /*02a0*/  FSEL R2, R2, 1, P1 ;  /* 0x3f80000002027808 */ /* 0x000fe20000800000 */
[----:B------:R-:W-:Y:S01]  /*02b0*/  @!P2 FMUL R3, R3, 16777216 ;  /* 0x4b8000000303a820 */ /* 0x000fe20000400000 */
[----:B---3--:R-:W-:-:S03]  /*02c0*/  FADD R4, R4, -R6 ;  /* 0x8000000604047221 */ /* 0x008fc60000000000 */
[----:B------:R-:W-:Y:S01]  /*02d0*/  @!P3 FMUL R2, R2, 16777216 ;  /* 0x4b8000000202b820 */ /* 0x000fe20000400000 */
[----:B0-----:R-:W-:Y:S01]  /*02e0*/  FMUL R3, R12, R3 ;  /* 0x000000030c037220 */ /* 0x001fe20000400000 */
[----:B------:R-:W-:-:S03]  /*02f0*/  FADD R5, R5, -R7 ;  /* 0x8000000705057221 */ /* 0x000fc60000000000 */
[----:B------:R-:W-:Y:S01]  /*0300*/  FMUL R7, R4, R3 ;  /* 0x0000000304077220 */ /* 0x000fe20000400000 */
[----:B-1----:R-:W-:-:S03]  /*0310*/  FMUL R2, R13, R2 ;  /* 0x000000020d027220 */ /* 0x002fc60000400000 */
[----:B----4-:R-:W-:Y:S01]  /*0320*/  FFMA R7, R8, R7, R10 ;  /* 0x0000000708077223 */ /* 0x010fe2000000000a */
[----:B------:R-:W-:Y:S02]  /*0330*/  FMUL R4, R5, R2 ;  /* 0x0000000205047220 */ /* 0x000fe40000400000 */
[----:B------:R-:W0:Y:S02]  /*0340*/  LDC.64 R2, c[0x0][0x238] ;  /* 0x00008e00ff027b82 */ /* 0x000e240000000a00 */
[----:B------:R-:W-:Y:S01]  /*0350*/  FFMA R4, R9, R4, R11 ;  /* 0x0000000409047223 */ /* 0x000fe2000000000b */
[----:B------:R-:W-:-:S04]  /*0360*/  FSETP.GTU.AND P0, PT, R7, RZ, PT ;  /* 0x000000ff0700720b */ /* 0x000fc80003f0c000 */
[C---:B------:R-:W-:Y:S02]  /*0370*/  FSETP.GTU.AND P1, PT, R4.reuse, RZ, PT ;  /* 0x000000ff0400720b */ /* 0x040fe40003f2c000 */
[----:B------:R-:W-:Y:S02]  /*0380*/  FSEL R6, R7, RZ, P0 ;  /* 0x000000ff07067208 */ /* 0x000fe40000000000 */
[----:B------:R-:W-:Y:S02]  /*0390*/  FSEL R7, R4, RZ, P1 ;  /* 0x000000ff04077208 */ /* 0x000fe40000800000 */
[C---:B------:R-:W-:Y:S02]  /*03a0*/  FSETP.GEU.AND P2, PT, R6.reuse, 6, PT ;  /* 0x40c000000600780b */ /* 0x040fe40003f4e000 */
[----:B------:R-:W-:Y:S02]  /*03b0*/  FSETP.GEU.AND P3, PT, R7, 6, PT ;  /* 0x40c000000700780b */ /* 0x000fe40003f6e000 */
[----:B------:R-:W-:-:S02]  /*03c0*/  FSETP.NAN.AND P0, PT, R6, R6, PT ;  /* 0x000000060600720b */ /* 0x000fc40003f08000 */
[----:B------:R-:W-:Y:S01]  /*03d0*/  FSETP.NAN.AND P1, PT, R7, R7, PT ;  /* 0x000000070700720b */ /* 0x000fe20003f28000 */
[----:B0-----:R-:W-:-:S06]  /*03e0*/  IMAD.WIDE R2, R0, 0x4, R2 ;  /* 0x0000000400027825 */ /* 0x001fcc00078e0202 */
[----:B------:R-:W-:Y:S02]  /*03f0*/  @P2 SEL R6, R6, 0x40c00000, P0 ;  /* 0x40c0000006062807 */ /* 0x000fe40000000000 */
[----:B------:R-:W-:-:S05]  /*0400*/  @P3 SEL R7, R7, 0x40c00000, P1 ;  /* 0x40c0000007073807 */ /* 0x000fca0000800000 */
[----:B------:R-:W-:Y:S01]  /*0410*/  STG.E.64 desc[UR4][R2.64], R6 ;  /* 0x0000000602007986 */ /* 0x000fe2000c101b04 */
[----:B------:R-:W-:Y:S05]  /*0420*/  EXIT ;  /* 0x000000000000794d */ /* 0x000fea0003800000 */
.L_x_0:
[----:B------:R-:W-:-:S00]  /*0430*/  BRA `(.L_x_0) ;  /* 0xfffffffc00fc7947 */ /* 0x000fc0000383ffff */
[----:B------:R-:W-:-:S00]  /*0440*/  NOP ;  /* 0x0000000000007918 */ /* 0x000fc00000000000 */
        /* <DEDUP_REMOVED lines=11> */
.L_x_1:


//--------------------- .nv.global.init           --------------------------
	.section	.nv.global.init,"aw",@progbits
.nv.global.init:
	.type		_$_str,@object
	.size		_$_str,(_$_str_$_2 - _$_str)
_$_str:
        /*0000*/ 	.byte	0x5f, 0x5f, 0x43, 0x55, 0x44, 0x41, 0x5f, 0x46, 0x54, 0x5a, 0x00
	.type		_$_str_$_2,@object
	.size		_$_str_$_2,(.L_1 - _$_str_$_2)
_$_str_$_2:
        /*000b*/ 	.byte	0x5f, 0x5f, 0x43, 0x55, 0x44, 0x41, 0x5f, 0x50, 0x52, 0x45, 0x43, 0x5f, 0x53, 0x51, 0x52, 0x54
        /*001b*/ 	.byte	0x00
.L_1:


//--------------------- .nv.constant0.triton_poi_fused__native_batch_norm_legit_no_training_hardtanh_11 --------------------------
	.section	.nv.constant0.triton_poi_fused__native_batch_norm_legit_no_training_hardtanh_11,"a",@progbits
	.sectionflags	@""
	.align	4
.nv.constant0.triton_poi_fused__native_batch_norm_legit_no_training_hardtanh_11:
	.zero		580
